	.headerflags	@"EF_CUDA_TEXMODE_UNIFIED EF_CUDA_64BIT_ADDRESS EF_CUDA_ACCELERATORS EF_CUDA_SM90 EF_CUDA_VIRTUAL_SM(EF_CUDA_SM90)"
	.elftype	@"ET_EXEC"


//--------------------- .nv.info                  --------------------------
	.section	.nv.info,"",@"SHT_CUDA_INFO"
	.align	4


	//----- nvinfo : EIATTR_REGCOUNT
	.align		4
        /*0000*/ 	.byte	0x04, 0x2f
        /*0002*/ 	.short	(.L_1 - .L_0)
	.align		4
.L_0:
        /*0004*/ 	.word	index@(triton_poi_fused_avg_pool2d_5)
        /*0008*/ 	.word	0x0000001f


	//----- nvinfo : EIATTR_MIN_STACK_SIZE
	.align		4
.L_1:
        /*000c*/ 	.byte	0x04, 0x12
        /*000e*/ 	.short	(.L_3 - .L_2)
	.align		4
.L_2:
        /*0010*/ 	.word	index@(triton_poi_fused_avg_pool2d_5)
        /*0014*/ 	.word	0x00000000


	//----- nvinfo : EIATTR_FRAME_SIZE
	.align		4
.L_3:
        /*0018*/ 	.byte	0x04, 0x11
        /*001a*/ 	.short	(.L_5 - .L_4)
	.align		4
.L_4:
        /*001c*/ 	.word	index@(triton_poi_fused_avg_pool2d_5)
        /*0020*/ 	.word	0x00000000


	//----- nvinfo : EIATTR_MIN_STACK_SIZE
	.align		4
.L_5:
        /*0024*/ 	.byte	0x04, 0x12
        /*0026*/ 	.short	(.L_7 - .L_6)
	.align		4
.L_6:
        /*0028*/ 	.word	index@(triton_poi_fused_avg_pool2d_5)
        /*002c*/ 	.word	0x00000000
.L_7:


//--------------------- .nv.info.triton_poi_fused_avg_pool2d_5 --------------------------
	.section	.nv.info.triton_poi_fused_avg_pool2d_5,"",@"SHT_CUDA_INFO"
	.sectionflags	@""
	.align	4


	//----- nvinfo : EIATTR_CUDA_API_VERSION
	.align		4
        /*0000*/ 	.byte	0x04, 0x37
        /*0002*/ 	.short	(.L_9 - .L_8)
.L_8:
        /*0004*/ 	.word	0x0000007c


	//----- nvinfo : EIATTR_KPARAM_INFO
	.align		4
.L_9:
        /*0008*/ 	.byte	0x04, 0x17
        /*000a*/ 	.short	(.L_11 - .L_10)
.L_10:
        /*000c*/ 	.word	0x00000000
        /*0010*/ 	.short	0x0002
        /*0012*/ 	.short	0x0010
        /*0014*/ 	.byte	0x00, 0xf0, 0x11, 0x00


	//----- nvinfo : EIATTR_KPARAM_INFO
	.align		4
.L_11:
        /*0018*/ 	.byte	0x04, 0x17
        /*001a*/ 	.short	(.L_13 - .L_12)
.L_12:
        /*001c*/ 	.word	0x00000000
        /*0020*/ 	.short	0x0001
        /*0022*/ 	.short	0x0008
        /*0024*/ 	.byte	0x00, 0xf4, 0x21, 0x00


	//----- nvinfo : EIATTR_KPARAM_INFO
	.align		4
.L_13:
        /*0028*/ 	.byte	0x04, 0x17
        /*002a*/ 	.short	(.L_15 - .L_14)
.L_14:
        /*002c*/ 	.word	0x00000000
        /*0030*/ 	.short	0x0000
        /*0032*/ 	.short	0x0000
        /*0034*/ 	.byte	0x00, 0xf4, 0x21, 0x00


	//----- nvinfo : EIATTR_SPARSE_MMA_MASK
	.align		4
.L_15:
        /*0038*/ 	.byte	0x03, 0x50
        /*003a*/ 	.short	0x0000


	//----- nvinfo : EIATTR_MAXREG_COUNT
	.align		4
        /*003c*/ 	.byte	0x03, 0x1b
        /*003e*/ 	.short	0x00ff


	//----- nvinfo : EIATTR_EXIT_INSTR_OFFSETS
	.align		4
        /*0040*/ 	.byte	0x04, 0x1c
        /*0042*/ 	.short	(.L_17 - .L_16)


	//   ....[0]....
.L_16:
        /*0044*/ 	.word	0x000008a0


	//----- nvinfo : EIATTR_REQNTID
	.align		4
.L_17:
        /*0048*/ 	.byte	0x04, 0x10
        /*004a*/ 	.short	(.L_19 - .L_18)
.L_18:
        /*004c*/ 	.word	0x00000080
        /*0050*/ 	.word	0x00000001
        /*0054*/ 	.word	0x00000001


	//----- nvinfo : EIATTR_CBANK_PARAM_SIZE
	.align		4
.L_19:
        /*0058*/ 	.byte	0x03, 0x19
        /*005a*/ 	.short	0x0014


	//----- nvinfo : EIATTR_PARAM_CBANK
	.align		4
        /*005c*/ 	.byte	0x04, 0x0a
        /*005e*/ 	.short	(.L_21 - .L_20)
	.align		4
.L_20:
        /*0060*/ 	.word	index@(.nv.constant0.triton_poi_fused_avg_pool2d_5)
        /*0064*/ 	.short	0x0210
        /*0066*/ 	.short	0x0014


	//----- nvinfo : EIATTR_SW_WAR
	.align		4
.L_21:
        /*0068*/ 	.byte	0x04, 0x36
        /*006a*/ 	.short	(.L_23 - .L_22)
.L_22:
        /*006c*/ 	.word	0x00000008
.L_23:


//--------------------- .nv.callgraph             --------------------------
	.section	.nv.callgraph,"",@"SHT_CUDA_CALLGRAPH"
	.align	4
	.sectionentsize	8
	.align		4
        /*0000*/ 	.word	0x00000000
	.align		4
        /*0004*/ 	.word	0xffffffff
	.align		4
        /*0008*/ 	.word	0x00000000
	.align		4
        /*000c*/ 	.word	0xfffffffe
	.align		4
        /*0010*/ 	.word	0x00000000
	.align		4
        /*0014*/ 	.word	0xfffffffd
	.align		4
        /*0018*/ 	.word	0x00000000
	.align		4
        /*001c*/ 	.word	0xfffffffc


//--------------------- .text.triton_poi_fused_avg_pool2d_5 --------------------------
	.section	.text.triton_poi_fused_avg_pool2d_5,"ax",@progbits
	.align	128
        .global         triton_poi_fused_avg_pool2d_5
        .type           triton_poi_fused_avg_pool2d_5,@function
        .size           triton_poi_fused_avg_pool2d_5,(.L_x_1 - triton_poi_fused_avg_pool2d_5)
        .other          triton_poi_fused_avg_pool2d_5,@"STO_CUDA_ENTRY STV_DEFAULT"
triton_poi_fused_avg_pool2d_5:
.text.triton_poi_fused_avg_pool2d_5:
[----:B------:R-:W-:Y:S01]  /*0000*/  LDC R1, c[0x0][0x28] ;  /* 0x00000a00ff017b82 */ /* 0x000fe20000000800 */
[----:B------:R-:W1:Y:S01]  /*0010*/  S2R R0, SR_TID.X ;  /* 0x0000000000007919 */ /* 0x000e620000002100 */
[----:B------:R-:W-:Y:S01]  /*0020*/  IMAD.MOV.U32 R18, RZ, RZ, RZ ;  /* 0x000000ffff127224 */ /* 0x000fe200078e00ff */
[----:B------:R-:W-:Y:S01]  /*0030*/  ULDC.64 UR4, c[0x0][0x208] ;  /* 0x0000820000047ab9 */ /* 0x000fe20000000a00 */
[----:B------:R-:W2:Y:S01]  /*0040*/  S2R R3, SR_CTAID.X ;  /* 0x0000000000037919 */ /* 0x000ea20000002500 */
[----:B-1----:R-:W-:Y:S01]  /*0050*/  IMAD.SHL.U32 R0, R0, 0x2, RZ ;  /* 0x0000000200007824 */ /* 0x002fe200078e00ff */
[----:B--2---:R-:W-:-:S04]  /*0060*/  SHF.R.S32.HI R7, RZ, 0x17, R3 ;  /* 0x00000017ff077819 */ /* 0x004fc80000011403 */
[----:B------:R-:W-:Y:S02]  /*0070*/  LOP3.LUT R0, R0, 0xfe, RZ, 0xc0, !PT ;  /* 0x000000fe00007812 */ /* 0x000fe400078ec0ff */
[----:B------:R-:W-:-:S03]  /*0080*/  SGXT R7, R7, 0x1 ;  /* 0x000000010707781a */ /* 0x000fc60000000200 */
[----:B------:R-:W-:-:S05]  /*0090*/  IMAD R10, R3, 0x100, R0 ;  /* 0x00000100030a7824 */ /* 0x000fca00078e0200 */
[CC--:B------:R-:W-:Y:S02]  /*00a0*/  LEA.HI R0, R7.reuse, R10.reuse, RZ, 0x2 ;  /* 0x0000000a07007211 */ /* 0x0c0fe400078f10ff */
[----:B------:R-:W-:Y:S02]  /*00b0*/  LEA.HI R4, R7, R10, RZ, 0x4 ;  /* 0x0000000a07047211 */ /* 0x000fe400078f20ff */
[----:B------:R-:W-:Y:S02]  /*00c0*/  SHF.R.S32.HI R14, RZ, 0x2, R0 ;  /* 0x00000002ff0e7819 */ /* 0x000fe40000011400 */
[----:B------:R-:W-:Y:S02]  /*00d0*/  SHF.R.S32.HI R5, RZ, 0x4, R4 ;  /* 0x00000004ff057819 */ /* 0x000fe40000011404 */
[----:B------:R-:W-:Y:S02]  /*00e0*/  LEA.HI R2, R14, R14, RZ, 0x2 ;  /* 0x0000000e0e027211 */ /* 0x000fe400078f10ff */
[----:B------:R-:W-:-:S02]  /*00f0*/  LOP3.LUT R13, R0, 0xfffffffc, RZ, 0xc0, !PT ;  /* 0xfffffffc000d7812 */ /* 0x000fc400078ec0ff */
[----:B------:R-:W-:Y:S02]  /*0100*/  LOP3.LUT R9, R2, 0xfffffffc, RZ, 0xc0, !PT ;  /* 0xfffffffc02097812 */ /* 0x000fe400078ec0ff */
[----:B------:R-:W1:Y:S01]  /*0110*/  LDC.64 R2, c[0x0][0x210] ;  /* 0x00008400ff027b82 */ /* 0x000e620000000a00 */
[----:B------:R-:W-:Y:S02]  /*0120*/  IADD3 R13, R10, -R13, RZ ;  /* 0x8000000d0a0d7210 */ /* 0x000fe40007ffe0ff */
[----:B------:R-:W-:-:S04]  /*0130*/  IMAD.IADD R14, R14, 0x1, -R9 ;  /* 0x000000010e0e7824 */ /* 0x000fc800078e0a09 */
[----:B------:R-:W-:Y:S01]  /*0140*/  IMAD R5, R5, 0x3, R14 ;  /* 0x0000000305057824 */ /* 0x000fe200078e020e */
[----:B------:R-:W-:-:S03]  /*0150*/  ISETP.GT.AND P0, PT, R14, RZ, PT ;  /* 0x000000ff0e00720c */ /* 0x000fc60003f04270 */
[----:B------:R-:W-:Y:S01]  /*0160*/  IMAD R8, R5, 0xc, RZ ;  /* 0x0000000c05087824 */ /* 0x000fe200078e02ff */
[----:B------:R-:W-:-:S03]  /*0170*/  ISETP.GT.AND P5, PT, R13, RZ, P0 ;  /* 0x000000ff0d00720c */ /* 0x000fc600007a4270 */
[----:B------:R-:W-:-:S04]  /*0180*/  VIADD R6, R8, 0xfffffff9 ;  /* 0xfffffff908067836 */ /* 0x000fc80000000000 */
[----:B------:R-:W-:-:S04]  /*0190*/  IMAD R5, R13, 0x2, R6 ;  /* 0x000000020d057824 */ /* 0x000fc800078e0206 */
[----:B-1----:R-:W-:-:S05]  /*01a0*/  IMAD.WIDE R4, R5, 0x4, R2 ;  /* 0x0000000405047825 */ /* 0x002fca00078e0202 */
[----:B------:R1:W2:Y:S01]  /*01b0*/  @P5 LDG.E.EL R18, desc[UR4][R4.64] ;  /* 0x0000000404125981 */ /* 0x0002a2000c2e1900 */
[----:B------:R-:W-:Y:S01]  /*01c0*/  IADD3 R15, R10, 0x1, RZ ;  /* 0x000000010a0f7810 */ /* 0x000fe20007ffe0ff */
[C---:B------:R-:W-:Y:S01]  /*01d0*/  IMAD.SHL.U32 R17, R14.reuse, 0x2, RZ ;  /* 0x000000020e117824 */ /* 0x040fe200078e00ff */
[----:B------:R-:W-:Y:S01]  /*01e0*/  ISETP.GE.U32.AND P1, PT, R14, 0x3, PT ;  /* 0x000000030e00780c */ /* 0x000fe20003f26070 */
[----:B------:R-:W-:Y:S01]  /*01f0*/  VIADD R24, R8, 0xffffffff ;  /* 0xffffffff08187836 */ /* 0x000fe20000000000 */
[----:B------:R-:W-:Y:S01]  /*0200*/  LEA.HI R7, R7, R15, RZ, 0x2 ;  /* 0x0000000f07077211 */ /* 0x000fe200078f10ff */
[----:B------:R-:W-:Y:S01]  /*0210*/  HFMA2.MMA R11, -RZ, RZ, 0, 0 ;  /* 0x00000000ff0b7435 */ /* 0x000fe200000001ff */
[C---:B------:R-:W-:Y:S01]  /*0220*/  LEA R20, R13.reuse, 0x1, 0x1 ;  /* 0x000000010d147811 */ /* 0x040fe200078e08ff */
[----:B------:R-:W-:Y:S01]  /*0230*/  IMAD R23, R13, 0x2, R24 ;  /* 0x000000020d177824 */ /* 0x000fe200078e0218 */
[----:B------:R-:W-:Y:S01]  /*0240*/  LOP3.LUT R0, R7, 0xfffffffc, RZ, 0xc0, !PT ;  /* 0xfffffffc07007812 */ /* 0x000fe200078ec0ff */
[----:B------:R-:W-:Y:S01]  /*0250*/  IMAD.MOV.U32 R12, RZ, RZ, RZ ;  /* 0x000000ffff0c7224 */ /* 0x000fe200078e00ff */
[----:B------:R-:W-:Y:S01]  /*0260*/  ISETP.GT.AND P3, PT, R13, RZ, !P1 ;  /* 0x000000ff0d00720c */ /* 0x000fe20004f64270 */
[----:B------:R-:W-:Y:S01]  /*0270*/  IMAD.WIDE R22, R23, 0x4, R2 ;  /* 0x0000000417167825 */ /* 0x000fe200078e0202 */
[----:B------:R-:W-:-:S02]  /*0280*/  ISETP.LT.U32.AND P4, PT, R13, 0x3, P0 ;  /* 0x000000030d00780c */ /* 0x000fc40000781070 */
[----:B------:R-:W-:Y:S01]  /*0290*/  IADD3 R26, R8, -0x6, RZ ;  /* 0xfffffffa081a7810 */ /* 0x000fe20007ffe0ff */
[----:B------:R-:W-:Y:S01]  /*02a0*/  IMAD.IADD R15, R15, 0x1, -R0 ;  /* 0x000000010f0f7824 */ /* 0x000fe200078e0a00 */
[----:B------:R-:W-:Y:S01]  /*02b0*/  IADD3 R21, R17, 0x1, RZ ;  /* 0x0000000111157810 */ /* 0x000fe20007ffe0ff */
[----:B------:R-:W-:Y:S01]  /*02c0*/  IMAD.MOV.U32 R0, RZ, RZ, RZ ;  /* 0x000000ffff007224 */ /* 0x000fe200078e00ff */
[----:B------:R-:W-:Y:S01]  /*02d0*/  ISETP.GT.AND P2, PT, R13, 0x2, PT ;  /* 0x000000020d00780c */ /* 0x000fe20003f44270 */
[C---:B-1----:R-:W-:Y:S01]  /*02e0*/  IMAD R5, R15.reuse, 0x2, R6 ;  /* 0x000000020f057824 */ /* 0x042fe200078e0206 */
[----:B------:R-:W-:Y:S02]  /*02f0*/  ISETP.GT.AND P6, PT, R15, RZ, P0 ;  /* 0x000000ff0f00720c */ /* 0x000fe400007c4270 */
[----:B------:R-:W-:Y:S01]  /*0300*/  LEA R7, R13, R26, 0x1 ;  /* 0x0000001a0d077211 */ /* 0x000fe200078e08ff */
[--C-:B------:R-:W-:Y:S01]  /*0310*/  IMAD.WIDE R4, R5, 0x4, R2.reuse ;  /* 0x0000000405047825 */ /* 0x100fe200078e0202 */
[C---:B------:R-:W-:Y:S01]  /*0320*/  ISETP.LT.U32.AND P0, PT, R15.reuse, 0x3, P0 ;  /* 0x000000030f00780c */ /* 0x040fe20000701070 */
[----:B------:R-:W3:Y:S01]  /*0330*/  @P3 LDG.E.EL R11, desc[UR4][R22.64] ;  /* 0x00000004160b3981 */ /* 0x000ee2000c2e1900 */
[----:B------:R-:W-:Y:S01]  /*0340*/  LEA R9, R15, 0x1, 0x1 ;  /* 0x000000010f097811 */ /* 0x000fe200078e08ff */
[----:B------:R-:W-:Y:S01]  /*0350*/  IMAD.MOV.U32 R16, RZ, RZ, RZ ;  /* 0x000000ffff107224 */ /* 0x000fe200078e00ff */
[----:B------:R-:W-:Y:S01]  /*0360*/  SEL R19, RZ, 0x7, !P2 ;  /* 0x00000007ff137807 */ /* 0x000fe20005000000 */
[----:B------:R-:W-:-:S04]  /*0370*/  IMAD.WIDE R6, R7, 0x4, R2 ;  /* 0x0000000407067825 */ /* 0x000fc800078e0202 */
[----:B------:R1:W4:Y:S01]  /*0380*/  @P6 LDG.E.EL R0, desc[UR4][R4.64] ;  /* 0x0000000404006981 */ /* 0x000322000c2e1900 */
[----:B------:R-:W-:-:S03]  /*0390*/  ISETP.GT.AND P2, PT, R14, 0x2, PT ;  /* 0x000000020e00780c */ /* 0x000fc60003f44270 */
[----:B------:R5:W3:Y:S01]  /*03a0*/  @P4 LDG.E.EL R12, desc[UR4][R6.64] ;  /* 0x00000004060c4981 */ /* 0x000ae2000c2e1900 */
[----:B-1----:R-:W-:Y:S01]  /*03b0*/  IMAD R5, R15, 0x2, R26 ;  /* 0x000000020f057824 */ /* 0x002fe200078e021a */
[----:B------:R-:W-:-:S03]  /*03c0*/  SEL R22, RZ, 0x7, !P2 ;  /* 0x00000007ff167807 */ /* 0x000fc60005000000 */
[----:B------:R-:W-:Y:S01]  /*03d0*/  IMAD.WIDE R4, R5, 0x4, R2 ;  /* 0x0000000405047825 */ /* 0x000fe200078e0202 */
[----:B------:R-:W-:-:S04]  /*03e0*/  ISETP.GT.AND P2, PT, R15, RZ, !P1 ;  /* 0x000000ff0f00720c */ /* 0x000fc80004f44270 */
[----:B------:R1:W3:Y:S01]  /*03f0*/  @P0 LDG.E.EL R16, desc[UR4][R4.64] ;  /* 0x0000000404100981 */ /* 0x0002e2000c2e1900 */
[C---:B0----5:R-:W-:Y:S01]  /*0400*/  IMAD R7, R15.reuse, 0x2, R24 ;  /* 0x000000020f077824 */ /* 0x061fe200078e0218 */
[----:B------:R-:W-:Y:S01]  /*0410*/  MOV R24, RZ ;  /* 0x000000ff00187202 */ /* 0x000fe20000000f00 */
[----:B------:R-:W-:Y:S02]  /*0420*/  IMAD R25, R15, 0x2, R8 ;  /* 0x000000020f197824 */ /* 0x000fe400078e0208 */
[----:B------:R-:W-:-:S05]  /*0430*/  IMAD.WIDE R6, R7, 0x4, R2 ;  /* 0x0000000407067825 */ /* 0x000fca00078e0202 */
[----:B------:R0:W5:Y:S01]  /*0440*/  @P2 LDG.E.EL R24, desc[UR4][R6.64] ;  /* 0x0000000406182981 */ /* 0x000162000c2e1900 */
[----:B-1----:R-:W-:Y:S02]  /*0450*/  CS2R R4, SRZ ;  /* 0x0000000000047805 */ /* 0x002fe4000001ff00 */
[----:B--2---:R-:W-:Y:S02]  /*0460*/  SEL R18, R18, RZ, P5 ;  /* 0x000000ff12127207 */ /* 0x004fe40002800000 */
[----:B------:R-:W-:-:S04]  /*0470*/  ISETP.GE.AND P5, PT, R20, 0x7, PT ;  /* 0x000000071400780c */ /* 0x000fc80003fa6270 */
[----:B------:R-:W-:Y:S02]  /*0480*/  SEL R20, R20, RZ, !P5 ;  /* 0x000000ff14147207 */ /* 0x000fe40006800000 */
[----:B------:R-:W-:-:S04]  /*0490*/  ISETP.GE.AND P5, PT, R21, 0x7, PT ;  /* 0x000000071500780c */ /* 0x000fc80003fa6270 */
[----:B------:R-:W-:Y:S02]  /*04a0*/  SEL R21, R21, RZ, !P5 ;  /* 0x000000ff15157207 */ /* 0x000fe40006800000 */
[----:B------:R-:W-:-:S04]  /*04b0*/  ISETP.GE.AND P5, PT, R9, 0x7, PT ;  /* 0x000000070900780c */ /* 0x000fc80003fa6270 */
[----:B------:R-:W-:Y:S02]  /*04c0*/  SEL R23, R9, RZ, !P5 ;  /* 0x000000ff09177207 */ /* 0x000fe40006800000 */
[----:B------:R-:W-:-:S04]  /*04d0*/  ISETP.GT.AND P5, PT, R15, 0x2, PT ;  /* 0x000000020f00780c */ /* 0x000fc80003fa4270 */
[----:B------:R-:W-:Y:S02]  /*04e0*/  SEL R26, RZ, 0x7, !P5 ;  /* 0x00000007ff1a7807 */ /* 0x000fe40006800000 */
[----:B------:R-:W-:Y:S02]  /*04f0*/  ISETP.LT.U32.AND P5, PT, R13, 0x3, !P1 ;  /* 0x000000030d00780c */ /* 0x000fe40004fa1070 */
[----:B------:R-:W-:Y:S01]  /*0500*/  ISETP.LT.U32.AND P1, PT, R15, 0x3, !P1 ;  /* 0x000000030f00780c */ /* 0x000fe20004f21070 */
[----:B------:R-:W-:-:S04]  /*0510*/  IMAD R9, R13, 0x2, R8 ;  /* 0x000000020d097824 */ /* 0x000fc800078e0208 */
[----:B------:R-:W-:-:S04]  /*0520*/  IMAD.WIDE R8, R9, 0x4, R2 ;  /* 0x0000000409087825 */ /* 0x000fc800078e0202 */
[----:B------:R-:W-:Y:S02]  /*0530*/  IMAD.WIDE R2, R25, 0x4, R2 ;  /* 0x0000000419027825 */ /* 0x000fe400078e0202 */
[----:B------:R-:W2:Y:S04]  /*0540*/  @P5 LDG.E.EL R4, desc[UR4][R8.64] ;  /* 0x0000000408045981 */ /* 0x000ea8000c2e1900 */
[----:B------:R1:W2:Y:S01]  /*0550*/  @P1 LDG.E.EL R5, desc[UR4][R2.64] ;  /* 0x0000000402051981 */ /* 0x0002a2000c2e1900 */
[----:B------:R-:W-:Y:S01]  /*0560*/  IADD3 R26, R26, R23, RZ ;  /* 0x000000171a1a7210 */ /* 0x000fe20007ffe0ff */
[----:B------:R-:W-:-:S04]  /*0570*/  IMAD.IADD R22, R22, 0x1, R21 ;  /* 0x0000000116167824 */ /* 0x000fc800078e0215 */
[----:B------:R-:W-:Y:S01]  /*0580*/  IMAD R21, R15, -0x2, R26 ;  /* 0xfffffffe0f157824 */ /* 0x000fe200078e021a */
[----:B------:R-:W-:Y:S01]  /*0590*/  IADD3 R28, R22, 0x1, -R17 ;  /* 0x00000001161c7810 */ /* 0x000fe20007ffe811 */
[C---:B0-----:R-:W-:Y:S01]  /*05a0*/  IMAD.SHL.U32 R7, R13.reuse, 0x4, RZ ;  /* 0x000000040d077824 */ /* 0x041fe200078e00ff */
[----:B------:R-:W-:Y:S01]  /*05b0*/  IADD3 R20, R19, R20, RZ ;  /* 0x0000001413147210 */ /* 0x000fe20007ffe0ff */
[----:B-1----:R-:W0:Y:S01]  /*05c0*/  LDC.64 R2, c[0x0][0x218] ;  /* 0x00008600ff027b82 */ /* 0x002e220000000a00 */
[----:B------:R-:W-:Y:S01]  /*05d0*/  IADD3 R6, R28, R21, RZ ;  /* 0x000000151c067210 */ /* 0x000fe20007ffe0ff */
[----:B------:R-:W-:Y:S02]  /*05e0*/  IMAD R28, R13, -0x2, R28 ;  /* 0xfffffffe0d1c7824 */ /* 0x000fe400078e021c */
[----:B------:R-:W-:Y:S02]  /*05f0*/  IMAD.SHL.U32 R15, R15, 0x4, RZ ;  /* 0x000000040f0f7824 */ /* 0x000fe400078e00ff */
[----:B------:R-:W-:-:S02]  /*0600*/  IMAD R7, R14, R7, R28 ;  /* 0x000000070e077224 */ /* 0x000fc400078e021c */
[----:B------:R-:W-:Y:S02]  /*0610*/  IMAD.MOV R17, RZ, RZ, -R17 ;  /* 0x000000ffff117224 */ /* 0x000fe400078e0a11 */
[----:B------:R-:W-:Y:S02]  /*0620*/  IMAD.IADD R7, R20, 0x1, R7 ;  /* 0x0000000114077824 */ /* 0x000fe400078e0207 */
[----:B------:R-:W-:Y:S02]  /*0630*/  IMAD R15, R14, R15, R6 ;  /* 0x0000000f0e0f7224 */ /* 0x000fe400078e0206 */
[----:B------:R-:W-:Y:S02]  /*0640*/  IMAD R13, R13, -0x2, R20 ;  /* 0xfffffffe0d0d7824 */ /* 0x000fe400078e0214 */
[-C--:B------:R-:W-:Y:S02]  /*0650*/  IMAD R7, R20, R17.reuse, R7 ;  /* 0x0000001114077224 */ /* 0x080fe400078e0207 */
[----:B------:R-:W-:-:S02]  /*0660*/  IMAD R15, R26, R17, R15 ;  /* 0x000000111a0f7224 */ /* 0x000fc400078e020f */
[C---:B------:R-:W-:Y:S02]  /*0670*/  IMAD R7, R22.reuse, R13, R7 ;  /* 0x0000000d16077224 */ /* 0x040fe400078e0207 */
[----:B------:R-:W-:Y:S01]  /*0680*/  IMAD R15, R22, R21, R15 ;  /* 0x00000015160f7224 */ /* 0x000fe200078e020f */
[----:B----4-:R-:W-:Y:S02]  /*0690*/  SEL R9, R0, RZ, P6 ;  /* 0x000000ff00097207 */ /* 0x010fe40003000000 */
[----:B------:R-:W-:Y:S02]  /*06a0*/  I2FP.F32.S32 R7, R7 ;  /* 0x0000000700077245 */ /* 0x000fe40000201400 */
[----:B------:R-:W-:Y:S02]  /*06b0*/  I2FP.F32.S32 R15, R15 ;  /* 0x0000000f000f7245 */ /* 0x000fe40000201400 */
[----:B---3--:R-:W-:Y:S02]  /*06c0*/  SEL R0, R11, RZ, P3 ;  /* 0x000000ff0b007207 */ /* 0x008fe40001800000 */
[----:B------:R-:W-:-:S02]  /*06d0*/  FSETP.GT.AND P3, PT, |R7|, 8.50705917302346158658e+37, PT ;  /* 0x7e8000000700780b */ /* 0x000fc40003f64200 */
[----:B------:R-:W-:Y:S02]  /*06e0*/  FSETP.GT.AND P6, PT, |R15|, 8.50705917302346158658e+37, PT ;  /* 0x7e8000000f00780b */ /* 0x000fe40003fc4200 */
[----:B------:R-:W-:Y:S02]  /*06f0*/  SEL R16, R16, RZ, P0 ;  /* 0x000000ff10107207 */ /* 0x000fe40000000000 */
[----:B------:R-:W-:Y:S02]  /*0700*/  FSETP.GEU.AND P0, PT, |R7|, 1.175494350822287508e-38, PT ;  /* 0x008000000700780b */ /* 0x000fe40003f0e200 */
[----:B------:R-:W-:Y:S02]  /*0710*/  SEL R13, R12, RZ, P4 ;  /* 0x000000ff0c0d7207 */ /* 0x000fe40002000000 */
[----:B------:R-:W-:-:S03]  /*0720*/  FSETP.GEU.AND P4, PT, |R15|, 1.175494350822287508e-38, PT ;  /* 0x008000000f00780b */ /* 0x000fc60003f8e200 */
[----:B------:R-:W-:Y:S01]  /*0730*/  @P3 FMUL R7, R7, 0.25 ;  /* 0x3e80000007073820 */ /* 0x000fe20000400000 */
[----:B-----5:R-:W-:Y:S01]  /*0740*/  SEL R24, R24, RZ, P2 ;  /* 0x000000ff18187207 */ /* 0x020fe20001000000 */
[----:B------:R-:W-:Y:S01]  /*0750*/  @P6 FMUL R15, R15, 0.25 ;  /* 0x3e8000000f0f6820 */ /* 0x000fe20000400000 */
[----:B------:R-:W-:Y:S01]  /*0760*/  FADD R9, R9, R16 ;  /* 0x0000001009097221 */ /* 0x000fe20000000000 */
[----:B------:R-:W-:Y:S02]  /*0770*/  FADD R13, R18, R13 ;  /* 0x0000000d120d7221 */ /* 0x000fe40000000000 */
[----:B------:R-:W-:Y:S01]  /*0780*/  @!P0 FMUL R7, R7, 16777216 ;  /* 0x4b80000007078820 */ /* 0x000fe20000400000 */
[----:B------:R-:W-:-:S03]  /*0790*/  FADD R24, R9, R24 ;  /* 0x0000001809187221 */ /* 0x000fc60000000000 */
[----:B------:R-:W-:Y:S01]  /*07a0*/  @!P4 FMUL R15, R15, 16777216 ;  /* 0x4b8000000f0fc820 */ /* 0x000fe20000400000 */
[----:B------:R-:W-:Y:S01]  /*07b0*/  FADD R0, R13, R0 ;  /* 0x000000000d007221 */ /* 0x000fe20000000000 */
[----:B------:R-:W1:Y:S08]  /*07c0*/  MUFU.RCP R7, R7 ;  /* 0x0000000700077308 */ /* 0x000e700000001000 */
[----:B------:R-:W3:Y:S01]  /*07d0*/  MUFU.RCP R6, R15 ;  /* 0x0000000f00067308 */ /* 0x000ee20000001000 */
[----:B0-----:R-:W-:Y:S01]  /*07e0*/  IMAD.WIDE R2, R10, 0x4, R2 ;  /* 0x000000040a027825 */ /* 0x001fe200078e0202 */
[----:B--2---:R-:W-:-:S02]  /*07f0*/  SEL R9, R4, RZ, P5 ;  /* 0x000000ff04097207 */ /* 0x004fc40002800000 */
[----:B------:R-:W-:-:S03]  /*0800*/  SEL R5, R5, RZ, P1 ;  /* 0x000000ff05057207 */ /* 0x000fc60000800000 */
[----:B------:R-:W-:Y:S02]  /*0810*/  FADD R0, R0, R9 ;  /* 0x0000000900007221 */ /* 0x000fe40000000000 */
[----:B------:R-:W-:Y:S02]  /*0820*/  FADD R5, R24, R5 ;  /* 0x0000000518057221 */ /* 0x000fe40000000000 */
[----:B------:R-:W-:Y:S02]  /*0830*/  @P3 FMUL R0, R0, 0.25 ;  /* 0x3e80000000003820 */ /* 0x000fe40000400000 */
[----:B------:R-:W-:Y:S02]  /*0840*/  @P6 FMUL R5, R5, 0.25 ;  /* 0x3e80000005056820 */ /* 0x000fe40000400000 */
[----:B------:R-:W-:Y:S02]  /*0850*/  @!P0 FMUL R0, R0, 16777216 ;  /* 0x4b80000000008820 */ /* 0x000fe40000400000 */
[----:B------:R-:W-:-:S02]  /*0860*/  @!P4 FMUL R5, R5, 16777216 ;  /* 0x4b8000000505c820 */ /* 0x000fc40000400000 */
[----:B-1----:R-:W-:Y:S02]  /*0870*/  FMUL R4, R7, R0 ;  /* 0x0000000007047220 */ /* 0x002fe40000400000 */
[----:B---3--:R-:W-:-:S05]  /*0880*/  FMUL R5, R6, R5 ;  /* 0x0000000506057220 */ /* 0x008fca0000400000 */
[----:B------:R-:W-:Y:S01]  /*0890*/  STG.E.64 desc[UR4][R2.64], R4 ;  /* 0x0000000402007986 */ /* 0x000fe2000c101b04 */
[----:B------:R-:W-:Y:S05]  /*08a0*/  EXIT ;  /* 0x000000000000794d */ /* 0x000fea0003800000 */
.L_x_0:
[----:B------:R-:W-:-:S00]  /*08b0*/  BRA `(.L_x_0) ;  /* 0xfffffffc00fc7947 */ /* 0x000fc0000383ffff */
[----:B------:R-:W-:-:S00]  /*08c0*/  NOP ;  /* 0x0000000000007918 */ /* 0x000fc00000000000 */
        /* <DEDUP_REMOVED lines=11> */
.L_x_1:


//--------------------- .nv.constant0.triton_poi_fused_avg_pool2d_5 --------------------------
	.section	.nv.constant0.triton_poi_fused_avg_pool2d_5,"a",@progbits
	.sectionflags	@""
	.align	4
.nv.constant0.triton_poi_fused_avg_pool2d_5:
	.zero		548
